	.headerflags	@"EF_CUDA_TEXMODE_UNIFIED EF_CUDA_64BIT_ADDRESS EF_CUDA_ACCELERATORS EF_CUDA_SM90 EF_CUDA_VIRTUAL_SM(EF_CUDA_SM90)"
	.elftype	@"ET_EXEC"


//--------------------- .nv.info                  --------------------------
	.section	.nv.info,"",@"SHT_CUDA_INFO"
	.align	4


	//----- nvinfo : EIATTR_REGCOUNT
	.align		4
        /*0000*/ 	.byte	0x04, 0x2f
        /*0002*/ 	.short	(.L_1 - .L_0)
	.align		4
.L_0:
        /*0004*/ 	.word	index@(triton_poi_fused_add_eye_sub_0)
        /*0008*/ 	.word	0x00000018


	//----- nvinfo : EIATTR_MIN_STACK_SIZE
	.align		4
.L_1:
        /*000c*/ 	.byte	0x04, 0x12
        /*000e*/ 	.short	(.L_3 - .L_2)
	.align		4
.L_2:
        /*0010*/ 	.word	index@(triton_poi_fused_add_eye_sub_0)
        /*0014*/ 	.word	0x00000000


	//----- nvinfo : EIATTR_FRAME_SIZE
	.align		4
.L_3:
        /*0018*/ 	.byte	0x04, 0x11
        /*001a*/ 	.short	(.L_5 - .L_4)
	.align		4
.L_4:
        /*001c*/ 	.word	index@(triton_poi_fused_add_eye_sub_0)
        /*0020*/ 	.word	0x00000000


	//----- nvinfo : EIATTR_MIN_STACK_SIZE
	.align		4
.L_5:
        /*0024*/ 	.byte	0x04, 0x12
        /*0026*/ 	.short	(.L_7 - .L_6)
	.align		4
.L_6:
        /*0028*/ 	.word	index@(triton_poi_fused_add_eye_sub_0)
        /*002c*/ 	.word	0x00000000
.L_7:


//--------------------- .nv.info.triton_poi_fused_add_eye_sub_0 --------------------------
	.section	.nv.info.triton_poi_fused_add_eye_sub_0,"",@"SHT_CUDA_INFO"
	.sectionflags	@""
	.align	4


	//----- nvinfo : EIATTR_CUDA_API_VERSION
	.align		4
        /*0000*/ 	.byte	0x04, 0x37
        /*0002*/ 	.short	(.L_9 - .L_8)
.L_8:
        /*0004*/ 	.word	0x0000007c


	//----- nvinfo : EIATTR_KPARAM_INFO
	.align		4
.L_9:
        /*0008*/ 	.byte	0x04, 0x17
        /*000a*/ 	.short	(.L_11 - .L_10)
.L_10:
        /*000c*/ 	.word	0x00000000
        /*0010*/ 	.short	0x0004
        /*0012*/ 	.short	0x001c
        /*0014*/ 	.byte	0x00, 0xf0, 0x11, 0x00


	//----- nvinfo : EIATTR_KPARAM_INFO
	.align		4
.L_11:
        /*0018*/ 	.byte	0x04, 0x17
        /*001a*/ 	.short	(.L_13 - .L_12)
.L_12:
        /*001c*/ 	.word	0x00000000
        /*0020*/ 	.short	0x0003
        /*0022*/ 	.short	0x0018
        /*0024*/ 	.byte	0x00, 0xf0, 0x11, 0x00


	//----- nvinfo : EIATTR_KPARAM_INFO
	.align		4
.L_13:
        /*0028*/ 	.byte	0x04, 0x17
        /*002a*/ 	.short	(.L_15 - .L_14)
.L_14:
        /*002c*/ 	.word	0x00000000
        /*0030*/ 	.short	0x0002
        /*0032*/ 	.short	0x0010
        /*0034*/ 	.byte	0x00, 0xf4, 0x21, 0x00


	//----- nvinfo : EIATTR_KPARAM_INFO
	.align		4
.L_15:
        /*0038*/ 	.byte	0x04, 0x17
        /*003a*/ 	.short	(.L_17 - .L_16)
.L_16:
        /*003c*/ 	.word	0x00000000
        /*0040*/ 	.short	0x0001
        /*0042*/ 	.short	0x0008
        /*0044*/ 	.byte	0x00, 0xf4, 0x21, 0x00


	//----- nvinfo : EIATTR_KPARAM_INFO
	.align		4
.L_17:
        /*0048*/ 	.byte	0x04, 0x17
        /*004a*/ 	.short	(.L_19 - .L_18)
.L_18:
        /*004c*/ 	.word	0x00000000
        /*0050*/ 	.short	0x0000
        /*0052*/ 	.short	0x0000
        /*0054*/ 	.byte	0x00, 0xf4, 0x21, 0x00


	//----- nvinfo : EIATTR_SPARSE_MMA_MASK
	.align		4
.L_19:
        /*0058*/ 	.byte	0x03, 0x50
        /*005a*/ 	.short	0x0000


	//----- nvinfo : EIATTR_MAXREG_COUNT
	.align		4
        /*005c*/ 	.byte	0x03, 0x1b
        /*005e*/ 	.short	0x00ff


	//----- nvinfo : EIATTR_EXIT_INSTR_OFFSETS
	.align		4
        /*0060*/ 	.byte	0x04, 0x1c
        /*0062*/ 	.short	(.L_21 - .L_20)


	//   ....[0]....
.L_20:
        /*0064*/ 	.word	0x00000650


	//   ....[1]....
        /*0068*/ 	.word	0x000006b0


	//----- nvinfo : EIATTR_REQNTID
	.align		4
.L_21:
        /*006c*/ 	.byte	0x04, 0x10
        /*006e*/ 	.short	(.L_23 - .L_22)
.L_22:
        /*0070*/ 	.word	0x00000020
        /*0074*/ 	.word	0x00000001
        /*0078*/ 	.word	0x00000001


	//----- nvinfo : EIATTR_CBANK_PARAM_SIZE
	.align		4
.L_23:
        /*007c*/ 	.byte	0x03, 0x19
        /*007e*/ 	.short	0x0020


	//----- nvinfo : EIATTR_PARAM_CBANK
	.align		4
        /*0080*/ 	.byte	0x04, 0x0a
        /*0082*/ 	.short	(.L_25 - .L_24)
	.align		4
.L_24:
        /*0084*/ 	.word	index@(.nv.constant0.triton_poi_fused_add_eye_sub_0)
        /*0088*/ 	.short	0x0210
        /*008a*/ 	.short	0x0020


	//----- nvinfo : EIATTR_SW_WAR
	.align		4
.L_25:
        /*008c*/ 	.byte	0x04, 0x36
        /*008e*/ 	.short	(.L_27 - .L_26)
.L_26:
        /*0090*/ 	.word	0x00000008
.L_27:


//--------------------- .nv.callgraph             --------------------------
	.section	.nv.callgraph,"",@"SHT_CUDA_CALLGRAPH"
	.align	4
	.sectionentsize	8
	.align		4
        /*0000*/ 	.word	0x00000000
	.align		4
        /*0004*/ 	.word	0xffffffff
	.align		4
        /*0008*/ 	.word	0x00000000
	.align		4
        /*000c*/ 	.word	0xfffffffe
	.align		4
        /*0010*/ 	.word	0x00000000
	.align		4
        /*0014*/ 	.word	0xfffffffd
	.align		4
        /*0018*/ 	.word	0x00000000
	.align		4
        /*001c*/ 	.word	0xfffffffc


//--------------------- .text.triton_poi_fused_add_eye_sub_0 --------------------------
	.section	.text.triton_poi_fused_add_eye_sub_0,"ax",@progbits
	.sectionflags	@"SHF_BARRIERS=1"
	.align	128
        .global         triton_poi_fused_add_eye_sub_0
        .type           triton_poi_fused_add_eye_sub_0,@function
        .size           triton_poi_fused_add_eye_sub_0,(.L_x_1 - triton_poi_fused_add_eye_sub_0)
        .other          triton_poi_fused_add_eye_sub_0,@"STO_CUDA_ENTRY STV_DEFAULT"
triton_poi_fused_add_eye_sub_0:
.text.triton_poi_fused_add_eye_sub_0:
[----:B------:R-:W0:Y:S02]  /*0000*/  LDC R1, c[0x0][0x28] ;  /* 0x00000a00ff017b82 */ /* 0x000e240000000800 */
[----:B------:R-:W1:Y:S01]  /*0010*/  S2R R21, SR_TID.X ;  /* 0x0000000000157919 */ /* 0x000e620000002100 */
[----:B------:R-:W2:Y:S01]  /*0020*/  S2UR UR4, SR_CTAID.X ;  /* 0x00000000000479c3 */ /* 0x000ea20000002500 */
[----:B------:R-:W-:Y:S01]  /*0030*/  ULDC.64 UR6, c[0x0][0x208] ;  /* 0x0000820000067ab9 */ /* 0x000fe20000000a00 */
[----:B------:R-:W3:Y:S06]  /*0040*/  S2R R20, SR_CTAID.Y ;  /* 0x0000000000147919 */ /* 0x000eec0000002600 */
[----:B------:R-:W4:Y:S01]  /*0050*/  LDC.64 R2, c[0x0][0x210] ;  /* 0x00008400ff027b82 */ /* 0x000f220000000a00 */
[----:B--2---:R-:W-:Y:S01]  /*0060*/  USHF.L.U32 UR4, UR4, 0x2, URZ ;  /* 0x0000000204047899 */ /* 0x004fe2000800063f */
[----:B-1----:R-:W-:-:S02]  /*0070*/  SHF.R.U32.HI R10, RZ, 0x1, R21 ;  /* 0x00000001ff0a7819 */ /* 0x002fc40000011615 */
[----:B------:R-:W-:Y:S02]  /*0080*/  SHF.R.U32.HI R9, RZ, 0x1, R21 ;  /* 0x00000001ff097819 */ /* 0x000fe40000011615 */
[----:B------:R-:W-:Y:S01]  /*0090*/  SGXT.U32 R10, R10, 0x2 ;  /* 0x000000020a0a781a */ /* 0x000fe20000000000 */
[----:B---3--:R-:W-:Y:S01]  /*00a0*/  IMAD.SHL.U32 R8, R20, 0x10, RZ ;  /* 0x0000001014087824 */ /* 0x008fe200078e00ff */
[----:B------:R-:W-:Y:S02]  /*00b0*/  LOP3.LUT R11, R21, 0x1, RZ, 0xc0, !PT ;  /* 0x00000001150b7812 */ /* 0x000fe400078ec0ff */
[----:B------:R-:W-:Y:S02]  /*00c0*/  LOP3.LUT R0, R10, 0x4, R9, 0xf8, !PT ;  /* 0x000000040a007812 */ /* 0x000fe400078ef809 */
[----:B------:R-:W-:Y:S02]  /*00d0*/  LEA R4, R11, UR4, 0x1 ;  /* 0x000000040b047c11 */ /* 0x000fe4000f8e08ff */
[----:B------:R-:W-:-:S02]  /*00e0*/  LOP3.LUT R5, R0, 0x8, R9, 0xf8, !PT ;  /* 0x0000000800057812 */ /* 0x000fc400078ef809 */
[----:B------:R-:W-:Y:S02]  /*00f0*/  ISETP.GE.AND P0, PT, R4, 0x4, PT ;  /* 0x000000040400780c */ /* 0x000fe40003f06270 */
[----:B------:R-:W-:-:S04]  /*0100*/  LOP3.LUT R5, R5, R8, RZ, 0xfc, !PT ;  /* 0x0000000805057212 */ /* 0x000fc800078efcff */
[C---:B------:R-:W-:Y:S01]  /*0110*/  ISETP.LT.AND P0, PT, R5.reuse, 0x10, !P0 ;  /* 0x000000100500780c */ /* 0x040fe20004701270 */
[----:B------:R-:W-:Y:S01]  /*0120*/  IMAD R0, R5, 0x4, R4 ;  /* 0x0000000405007824 */ /* 0x000fe200078e0204 */
[----:B------:R-:W-:-:S03]  /*0130*/  CS2R R4, SRZ ;  /* 0x0000000000047805 */ /* 0x000fc6000001ff00 */
[----:B----4-:R-:W-:-:S08]  /*0140*/  IMAD.WIDE R6, R0, 0x4, R2 ;  /* 0x0000000400067825 */ /* 0x010fd000078e0202 */
[----:B------:R1:W2:Y:S01]  /*0150*/  @P0 LDG.E.EL.64 R4, desc[UR6][R6.64] ;  /* 0x0000000606040981 */ /* 0x0002a2000c2e1b00 */
[----:B------:R-:W3:Y:S01]  /*0160*/  S2UR UR5, SR_CgaCtaId ;  /* 0x00000000000579c3 */ /* 0x000ee20000008800 */
[----:B------:R-:W-:Y:S01]  /*0170*/  IMAD.SHL.U32 R19, R11, 0x20, RZ ;  /* 0x000000200b137824 */ /* 0x000fe200078e00ff */
[----:B------:R-:W-:Y:S01]  /*0180*/  SHF.R.U32.HI R12, RZ, 0x3, R21 ;  /* 0x00000003ff0c7819 */ /* 0x000fe20000011615 */
[----:B------:R-:W-:-:S03]  /*0190*/  IMAD.SHL.U32 R13, R21, 0x2, RZ ;  /* 0x00000002150d7824 */ /* 0x000fc600078e00ff */
[----:B------:R-:W-:Y:S02]  /*01a0*/  LOP3.LUT R14, R19, R10, RZ, 0xfc, !PT ;  /* 0x0000000a130e7212 */ /* 0x000fe400078efcff */
[----:B------:R-:W-:Y:S02]  /*01b0*/  SGXT.U32 R12, R12, 0x2 ;  /* 0x000000020c0c781a */ /* 0x000fe40000000000 */
[----:B------:R-:W-:Y:S02]  /*01c0*/  LOP3.LUT R14, R14, 0x4, R9, 0xf8, !PT ;  /* 0x000000040e0e7812 */ /* 0x000fe400078ef809 */
[----:B------:R-:W-:Y:S01]  /*01d0*/  LOP3.LUT R10, R12, UR4, RZ, 0xfc, !PT ;  /* 0x000000040c0a7c12 */ /* 0x000fe2000f8efcff */
[----:B------:R-:W-:Y:S01]  /*01e0*/  UMOV UR4, 0x400 ;  /* 0x0000040000047882 */ /* 0x000fe20000000000 */
[----:B------:R-:W-:Y:S02]  /*01f0*/  LOP3.LUT R14, R14, 0x8, R9, 0xf8, !PT ;  /* 0x000000080e0e7812 */ /* 0x000fe400078ef809 */
[----:B------:R-:W-:-:S02]  /*0200*/  LOP3.LUT R8, R8, 0xe, R13, 0xf8, !PT ;  /* 0x0000000e08087812 */ /* 0x000fc400078ef80d */
[----:B------:R-:W-:Y:S01]  /*0210*/  ISETP.GE.AND P1, PT, R10, 0x4, PT ;  /* 0x000000040a00780c */ /* 0x000fe20003f26270 */
[----:B------:R-:W-:Y:S01]  /*0220*/  IMAD R11, R11, 0x4, R14 ;  /* 0x000000040b0b7824 */ /* 0x000fe200078e020e */
[----:B------:R-:W-:Y:S02]  /*0230*/  LEA.HI R14, R19, R14, RZ, 0x1d ;  /* 0x0000000e130e7211 */ /* 0x000fe400078fe8ff */
[----:B------:R-:W-:Y:S01]  /*0240*/  SHF.R.S32.HI R15, RZ, 0x1f, R8 ;  /* 0x0000001fff0f7819 */ /* 0x000fe20000011408 */
[----:B---3--:R-:W-:Y:S01]  /*0250*/  UPRMT UR4, UR5, 0x654, UR4 ;  /* 0x0000065405047896 */ /* 0x008fe20008000004 */
[----:B------:R-:W-:Y:S02]  /*0260*/  ISETP.LT.AND P1, PT, R8, 0x10, !P1 ;  /* 0x000000100800780c */ /* 0x000fe40004f21270 */
[----:B------:R-:W-:-:S03]  /*0270*/  LEA.HI R15, R15, R8, RZ, 0x2 ;  /* 0x000000080f0f7211 */ /* 0x000fc600078f10ff */
[----:B------:R-:W-:Y:S02]  /*0280*/  LEA R9, R11, UR4, 0x2 ;  /* 0x000000040b097c11 */ /* 0x000fe4000f8e10ff */
[----:B------:R-:W-:Y:S02]  /*0290*/  LEA R14, R14, UR4, 0x2 ;  /* 0x000000040e0e7c11 */ /* 0x000fe4000f8e10ff */
[C---:B------:R-:W-:Y:S01]  /*02a0*/  LOP3.LUT R17, R15.reuse, 0xfffffffc, RZ, 0xc0, !PT ;  /* 0xfffffffc0f117812 */ /* 0x040fe200078ec0ff */
[----:B------:R-:W-:-:S04]  /*02b0*/  IMAD.SHL.U32 R15, R15, 0x4, RZ ;  /* 0x000000040f0f7824 */ /* 0x000fc800078e00ff */
[----:B------:R-:W-:Y:S01]  /*02c0*/  IMAD.IADD R17, R8, 0x1, -R17 ;  /* 0x0000000108117824 */ /* 0x000fe200078e0a11 */
[----:B------:R-:W-:-:S03]  /*02d0*/  LOP3.LUT R15, R15, 0xfffffff0, RZ, 0xc0, !PT ;  /* 0xfffffff00f0f7812 */ /* 0x000fc600078ec0ff */
[----:B-1----:R-:W-:-:S04]  /*02e0*/  IMAD R6, R10, 0x4, R17 ;  /* 0x000000040a067824 */ /* 0x002fc800078e0211 */
[----:B------:R-:W-:-:S04]  /*02f0*/  IMAD.IADD R7, R6, 0x1, R15 ;  /* 0x0000000106077824 */ /* 0x000fc800078e020f */
[----:B------:R-:W-:Y:S01]  /*0300*/  IMAD.WIDE R6, R7, 0x4, R2 ;  /* 0x0000000407067825 */ /* 0x000fe200078e0202 */
[----:B------:R-:W-:Y:S01]  /*0310*/  CS2R R2, SRZ ;  /* 0x0000000000027805 */ /* 0x000fe2000001ff00 */
[----:B--2---:R1:W-:Y:S04]  /*0320*/  STS [R9], R4 ;  /* 0x0000000409007388 */ /* 0x0043e80000000800 */
[----:B------:R2:W-:Y:S01]  /*0330*/  STS [R14+0x48], R5 ;  /* 0x000048050e007388 */ /* 0x0005e20000000800 */
[----:B------:R-:W-:Y:S06]  /*0340*/  BAR.SYNC.DEFER_BLOCKING 0x0 ;  /* 0x0000000000007b1d */ /* 0x000fec0000010000 */
[----:B------:R3:W4:Y:S01]  /*0350*/  @P1 LDG.E.EL.64 R2, desc[UR6][R6.64] ;  /* 0x0000000606021981 */ /* 0x000722000c2e1b00 */
[----:B------:R-:W-:Y:S01]  /*0360*/  SHF.R.U32.HI R11, RZ, 0x2, R21 ;  /* 0x00000002ff0b7819 */ /* 0x000fe20000011615 */
[----:B-1----:R-:W-:Y:S01]  /*0370*/  IMAD.SHL.U32 R4, R21, 0x8, RZ ;  /* 0x0000000815047824 */ /* 0x002fe200078e00ff */
[----:B------:R-:W-:-:S02]  /*0380*/  SHF.R.S32.HI R20, RZ, 0x1b, R20 ;  /* 0x0000001bff147819 */ /* 0x000fc40000011414 */
[----:B------:R-:W-:Y:S02]  /*0390*/  LOP3.LUT R16, R11, 0x6, RZ, 0xc0, !PT ;  /* 0x000000060b107812 */ /* 0x000fe400078ec0ff */
[----:B------:R-:W-:Y:S02]  /*03a0*/  LOP3.LUT R11, R13, 0x3e, RZ, 0xc0, !PT ;  /* 0x0000003e0d0b7812 */ /* 0x000fe400078ec0ff */
[----:B------:R-:W-:Y:S02]  /*03b0*/  SGXT R9, R20, 0x1 ;  /* 0x000000011409781a */ /* 0x000fe40000000200 */
[----:B------:R-:W-:Y:S01]  /*03c0*/  LOP3.LUT R8, R8, 0x1, RZ, 0xfc, !PT ;  /* 0x0000000108087812 */ /* 0x000fe200078efcff */
[----:B------:R-:W-:Y:S01]  /*03d0*/  IMAD.IADD R16, R11, 0x1, R16 ;  /* 0x000000010b107824 */ /* 0x000fe200078e0210 */
[----:B--2---:R-:W-:Y:S02]  /*03e0*/  LOP3.LUT R5, R4, 0x38, RZ, 0xc0, !PT ;  /* 0x0000003804057812 */ /* 0x004fe400078ec0ff */
[----:B------:R-:W-:-:S02]  /*03f0*/  LEA.HI R9, R9, R8, RZ, 0x2 ;  /* 0x0000000809097211 */ /* 0x000fc400078f10ff */
[----:B------:R-:W-:Y:S02]  /*0400*/  LEA R16, R16, UR4, 0x2 ;  /* 0x0000000410107c11 */ /* 0x000fe4000f8e10ff */
[----:B------:R-:W-:Y:S02]  /*0410*/  LOP3.LUT R9, R9, 0xfffffffc, RZ, 0xc0, !PT ;  /* 0xfffffffc09097812 */ /* 0x000fe400078ec0ff */
[----:B------:R-:W-:Y:S01]  /*0420*/  SHF.R.U32.HI R13, RZ, 0x2, R13 ;  /* 0x00000002ff0d7819 */ /* 0x000fe2000001160d */
[----:B------:R-:W4:Y:S01]  /*0430*/  LDS.64 R18, [R16] ;  /* 0x0000000010127984 */ /* 0x000f220000000a00 */
[----:B------:R-:W-:Y:S01]  /*0440*/  LOP3.LUT R12, R12, R5, RZ, 0xfc, !PT ;  /* 0x000000050c0c7212 */ /* 0x000fe200078efcff */
[----:B------:R-:W-:Y:S01]  /*0450*/  IMAD.IADD R9, R8, 0x1, -R9 ;  /* 0x0000000108097824 */ /* 0x000fe200078e0a09 */
[----:B---3--:R-:W-:Y:S02]  /*0460*/  SGXT.U32 R6, R13, 0x4 ;  /* 0x000000040d06781a */ /* 0x008fe40000000000 */
[----:B------:R-:W-:Y:S01]  /*0470*/  LOP3.LUT R7, R5, 0x4, RZ, 0xfc, !PT ;  /* 0x0000000405077812 */ /* 0x000fe200078efcff */
[----:B------:R-:W-:Y:S01]  /*0480*/  BAR.SYNC.DEFER_BLOCKING 0x0 ;  /* 0x0000000000007b1d */ /* 0x000fe20000010000 */
[-C--:B------:R-:W-:Y:S01]  /*0490*/  ISETP.EQ.AND P1, PT, R17, R10.reuse, PT ;  /* 0x0000000a1100720c */ /* 0x080fe20003f22270 */
[----:B------:R-:W-:Y:S01]  /*04a0*/  IMAD.IADD R13, R11, 0x1, R6 ;  /* 0x000000010b0d7824 */ /* 0x000fe200078e0206 */
[----:B------:R-:W-:-:S02]  /*04b0*/  ISETP.EQ.AND P2, PT, R9, R10, PT ;  /* 0x0000000a0900720c */ /* 0x000fc40003f42270 */
[-C--:B------:R-:W-:Y:S02]  /*04c0*/  LEA.HI R8, R5, R12.reuse, RZ, 0x1e ;  /* 0x0000000c05087211 */ /* 0x080fe400078ff0ff */
[----:B------:R-:W-:Y:S02]  /*04d0*/  LEA.HI R12, R7, R12, RZ, 0x1e ;  /* 0x0000000c070c7211 */ /* 0x000fe400078ff0ff */
[----:B------:R-:W-:Y:S02]  /*04e0*/  SEL R4, RZ, 0x3f800000, !P1 ;  /* 0x3f800000ff047807 */ /* 0x000fe40004800000 */
[----:B------:R-:W-:Y:S02]  /*04f0*/  SEL R5, RZ, 0x3f800000, !P2 ;  /* 0x3f800000ff057807 */ /* 0x000fe40005000000 */
[----:B------:R-:W-:Y:S02]  /*0500*/  LEA R11, R8, UR4, 0x2 ;  /* 0x00000004080b7c11 */ /* 0x000fe4000f8e10ff */
[----:B------:R-:W-:-:S02]  /*0510*/  LEA R12, R12, UR4, 0x2 ;  /* 0x000000040c0c7c11 */ /* 0x000fc4000f8e10ff */
[----:B------:R-:W-:Y:S01]  /*0520*/  LEA R13, R13, UR4, 0x2 ;  /* 0x000000040d0d7c11 */ /* 0x000fe2000f8e10ff */
[----:B----4-:R-:W-:Y:S01]  /*0530*/  FADD R7, R18, -R2 ;  /* 0x8000000212077221 */ /* 0x010fe20000000000 */
[----:B------:R-:W-:Y:S02]  /*0540*/  FADD R6, R19, -R3 ;  /* 0x8000000313067221 */ /* 0x000fe40000000000 */
[----:B------:R-:W1:Y:S01]  /*0550*/  LDC.64 R2, c[0x0][0x218] ;  /* 0x00008600ff027b82 */ /* 0x000e620000000a00 */
[C-C-:B------:R-:W-:Y:S01]  /*0560*/  FADD R8, R4.reuse, R7.reuse ;  /* 0x0000000704087221 */ /* 0x140fe20000000000 */
[C-C-:B------:R-:W-:Y:S01]  /*0570*/  FADD R9, R5.reuse, R6.reuse ;  /* 0x0000000605097221 */ /* 0x140fe20000000000 */
[----:B------:R-:W-:Y:S01]  /*0580*/  FADD R4, R4, -R7 ;  /* 0x8000000704047221 */ /* 0x000fe20000000000 */
[----:B------:R-:W-:Y:S02]  /*0590*/  FADD R5, R5, -R6 ;  /* 0x8000000605057221 */ /* 0x000fe40000000000 */
[----:B------:R-:W-:Y:S04]  /*05a0*/  STS [R11], R8 ;  /* 0x000000080b007388 */ /* 0x000fe80000000800 */
[----:B------:R-:W-:Y:S01]  /*05b0*/  STS [R12+0x10], R9 ;  /* 0x000010090c007388 */ /* 0x000fe20000000800 */
[----:B------:R-:W-:Y:S01]  /*05c0*/  BAR.SYNC.DEFER_BLOCKING 0x0 ;  /* 0x0000000000007b1d */ /* 0x000fe20000010000 */
[----:B-1----:R-:W-:-:S05]  /*05d0*/  IMAD.WIDE R2, R0, 0x4, R2 ;  /* 0x0000000400027825 */ /* 0x002fca00078e0202 */
[----:B------:R-:W-:Y:S04]  /*05e0*/  LDS R14, [R13] ;  /* 0x000000000d0e7984 */ /* 0x000fe80000000800 */
[----:B------:R-:W1:Y:S04]  /*05f0*/  LDS R15, [R13+0x4] ;  /* 0x000004000d0f7984 */ /* 0x000e680000000800 */
[----:B-1----:R1:W-:Y:S01]  /*0600*/  @P0 STG.E.64 desc[UR6][R2.64], R14 ;  /* 0x0000000e02000986 */ /* 0x0023e2000c101b06 */
[----:B------:R-:W-:Y:S06]  /*0610*/  BAR.SYNC.DEFER_BLOCKING 0x0 ;  /* 0x0000000000007b1d */ /* 0x000fec0000010000 */
[----:B------:R1:W-:Y:S04]  /*0620*/  STS [R11], R4 ;  /* 0x000000040b007388 */ /* 0x0003e80000000800 */
[----:B------:R1:W-:Y:S01]  /*0630*/  STS [R12+0x10], R5 ;  /* 0x000010050c007388 */ /* 0x0003e20000000800 */
[----:B------:R-:W-:Y:S06]  /*0640*/  BAR.SYNC.DEFER_BLOCKING 0x0 ;  /* 0x0000000000007b1d */ /* 0x000fec0000010000 */
[----:B-1----:R-:W-:Y:S05]  /*0650*/  @!P0 EXIT ;  /* 0x000000000000894d */ /* 0x002fea0003800000 */
[----:B------:R-:W-:Y:S01]  /*0660*/  LDS R4, [R13] ;  /* 0x000000000d047984 */ /* 0x000fe20000000800 */
[----:B------:R-:W0:Y:S03]  /*0670*/  LDC.64 R2, c[0x0][0x220] ;  /* 0x00008800ff027b82 */ /* 0x000e260000000a00 */
[----:B------:R-:W1:Y:S01]  /*0680*/  LDS R5, [R13+0x4] ;  /* 0x000004000d057984 */ /* 0x000e620000000800 */
[----:B0-----:R-:W-:-:S05]  /*0690*/  IMAD.WIDE R2, R0, 0x4, R2 ;  /* 0x0000000400027825 */ /* 0x001fca00078e0202 */
[----:B-1----:R-:W-:Y:S01]  /*06a0*/  STG.E.64 desc[UR6][R2.64], R4 ;  /* 0x0000000402007986 */ /* 0x002fe2000c101b06 */
[----:B------:R-:W-:Y:S05]  /*06b0*/  EXIT ;  /* 0x000000000000794d */ /* 0x000fea0003800000 */
.L_x_0:
[----:B------:R-:W-:-:S00]  /*06c0*/  BRA `(.L_x_0) ;  /* 0xfffffffc00fc7947 */ /* 0x000fc0000383ffff */
[----:B------:R-:W-:-:S00]  /*06d0*/  NOP ;  /* 0x0000000000007918 */ /* 0x000fc00000000000 */
        /* <DEDUP_REMOVED lines=10> */
.L_x_1:


//--------------------- .nv.shared.triton_poi_fused_add_eye_sub_0 --------------------------
	.section	.nv.shared.triton_poi_fused_add_eye_sub_0,"aw",@nobits
	.sectionflags	@""
	.align	16
	.zero		1024


//--------------------- .nv.constant0.triton_poi_fused_add_eye_sub_0 --------------------------
	.section	.nv.constant0.triton_poi_fused_add_eye_sub_0,"a",@progbits
	.sectionflags	@""
	.align	4
.nv.constant0.triton_poi_fused_add_eye_sub_0:
	.zero		560
